//
// Generated by NVIDIA NVVM Compiler
//
// Compiler Build ID: CL-36424714
// Cuda compilation tools, release 13.0, V13.0.88
// Based on NVVM 20.0.0
//

.version 9.0
.target sm_100
.address_size 64

	// .globl	backwardTanhKernel
.func  (.param .b64 func_retval0) __internal_accurate_pow
(
	.param .b64 __internal_accurate_pow_param_0
)
;

.visible .entry backwardTanhKernel(
	.param .u32 backwardTanhKernel_param_0,
	.param .u64 .ptr .align 1 backwardTanhKernel_param_1,
	.param .u64 .ptr .align 1 backwardTanhKernel_param_2,
	.param .u64 .ptr .align 1 backwardTanhKernel_param_3
)
{
	.reg .pred 	%p<15>;
	.reg .b32 	%r<24>;
	.reg .b64 	%rd<12>;
	.reg .b64 	%fd<23>;

	ld.param.u32 	%r5, [backwardTanhKernel_param_0];
	ld.param.u64 	%rd1, [backwardTanhKernel_param_1];
	ld.param.u64 	%rd2, [backwardTanhKernel_param_2];
	ld.param.u64 	%rd3, [backwardTanhKernel_param_3];
	mov.u32 	%r6, %ntid.x;
	mov.u32 	%r7, %ctaid.x;
	mov.u32 	%r8, %tid.x;
	mad.lo.s32 	%r1, %r6, %r7, %r8;
	setp.ge.s32 	%p1, %r1, %r5;
	@%p1 bra 	$L__BB0_9;
	cvta.to.global.u64 	%rd4, %rd1;
	cvta.to.global.u64 	%rd5, %rd2;
	mul.wide.s32 	%rd6, %r1, 8;
	add.s64 	%rd7, %rd4, %rd6;
	ld.global.f64 	%fd1, [%rd7];
	add.s64 	%rd8, %rd5, %rd6;
	ld.global.f64 	%fd2, [%rd8];
	{
	.reg .b32 %temp; 
	mov.b64 	{%temp, %r2}, %fd1;
	}
	mov.f64 	%fd10, 0d4000000000000000;
	{
	.reg .b32 %temp; 
	mov.b64 	{%temp, %r9}, %fd10;
	}
	and.b32  	%r4, %r9, 2146435072;
	setp.eq.s32 	%p2, %r4, 1062207488;
	abs.f64 	%fd3, %fd1;
	{ // callseq 0, 0
	.param .b64 param0;
	st.param.f64 	[param0], %fd3;
	.param .b64 retval0;
	call.uni (retval0), 
	__internal_accurate_pow, 
	(
	param0
	);
	ld.param.f64 	%fd11, [retval0];
	} // callseq 0
	setp.lt.s32 	%p3, %r2, 0;
	neg.f64 	%fd13, %fd11;
	selp.f64 	%fd14, %fd13, %fd11, %p2;
	selp.f64 	%fd22, %fd14, %fd11, %p3;
	setp.neu.f64 	%p4, %fd1, 0d0000000000000000;
	@%p4 bra 	$L__BB0_3;
	setp.eq.s32 	%p5, %r4, 1062207488;
	selp.b32 	%r10, %r2, 0, %p5;
	setp.lt.s32 	%p6, %r9, 0;
	or.b32  	%r11, %r10, 2146435072;
	selp.b32 	%r12, %r11, %r10, %p6;
	mov.b32 	%r13, 0;
	mov.b64 	%fd22, {%r13, %r12};
$L__BB0_3:
	add.f64 	%fd15, %fd1, 0d4000000000000000;
	{
	.reg .b32 %temp; 
	mov.b64 	{%temp, %r14}, %fd15;
	}
	and.b32  	%r15, %r14, 2146435072;
	setp.ne.s32 	%p7, %r15, 2146435072;
	@%p7 bra 	$L__BB0_8;
	setp.num.f64 	%p8, %fd1, %fd1;
	@%p8 bra 	$L__BB0_6;
	mov.f64 	%fd16, 0d4000000000000000;
	add.rn.f64 	%fd22, %fd1, %fd16;
	bra.uni 	$L__BB0_8;
$L__BB0_6:
	setp.neu.f64 	%p9, %fd3, 0d7FF0000000000000;
	@%p9 bra 	$L__BB0_8;
	setp.lt.s32 	%p10, %r2, 0;
	setp.eq.s32 	%p11, %r4, 1062207488;
	setp.lt.s32 	%p12, %r9, 0;
	selp.b32 	%r17, 0, 2146435072, %p12;
	and.b32  	%r18, %r9, 2147483647;
	setp.ne.s32 	%p13, %r18, 1071644672;
	or.b32  	%r19, %r17, -2147483648;
	selp.b32 	%r20, %r19, %r17, %p13;
	selp.b32 	%r21, %r20, %r17, %p11;
	selp.b32 	%r22, %r21, %r17, %p10;
	mov.b32 	%r23, 0;
	mov.b64 	%fd22, {%r23, %r22};
$L__BB0_8:
	setp.eq.f64 	%p14, %fd1, 0d3FF0000000000000;
	mov.f64 	%fd17, 0d3FF0000000000000;
	sub.f64 	%fd18, %fd17, %fd22;
	selp.f64 	%fd19, 0d0000000000000000, %fd18, %p14;
	mul.f64 	%fd20, %fd2, %fd19;
	cvta.to.global.u64 	%rd9, %rd3;
	add.s64 	%rd11, %rd9, %rd6;
	st.global.f64 	[%rd11], %fd20;
$L__BB0_9:
	ret;

}
.func  (.param .b64 func_retval0) __internal_accurate_pow(
	.param .b64 __internal_accurate_pow_param_0
)
{
	.reg .pred 	%p<8>;
	.reg .b32 	%r<49>;
	.reg .b32 	%f<3>;
	.reg .b64 	%fd<109>;

	ld.param.f64 	%fd10, [__internal_accurate_pow_param_0];
	{
	.reg .b32 %temp; 
	mov.b64 	{%temp, %r46}, %fd10;
	}
	{
	.reg .b32 %temp; 
	mov.b64 	{%r45, %temp}, %fd10;
	}
	shr.u32 	%r47, %r46, 20;
	setp.gt.u32 	%p1, %r46, 1048575;
	@%p1 bra 	$L__BB1_2;
	mul.f64 	%fd11, %fd10, 0d4350000000000000;
	{
	.reg .b32 %temp; 
	mov.b64 	{%temp, %r46}, %fd11;
	}
	{
	.reg .b32 %temp; 
	mov.b64 	{%r45, %temp}, %fd11;
	}
	shr.u32 	%r16, %r46, 20;
	add.s32 	%r47, %r16, -54;
$L__BB1_2:
	add.s32 	%r48, %r47, -1023;
	and.b32  	%r17, %r46, -2146435073;
	or.b32  	%r18, %r17, 1072693248;
	mov.b64 	%fd107, {%r45, %r18};
	setp.lt.u32 	%p2, %r18, 1073127583;
	@%p2 bra 	$L__BB1_4;
	{
	.reg .b32 %temp; 
	mov.b64 	{%r19, %temp}, %fd107;
	}
	{
	.reg .b32 %temp; 
	mov.b64 	{%temp, %r20}, %fd107;
	}
	add.s32 	%r21, %r20, -1048576;
	mov.b64 	%fd107, {%r19, %r21};
	add.s32 	%r48, %r47, -1022;
$L__BB1_4:
	add.f64 	%fd12, %fd107, 0dBFF0000000000000;
	add.f64 	%fd13, %fd107, 0d3FF0000000000000;
	rcp.approx.ftz.f64 	%fd14, %fd13;
	neg.f64 	%fd15, %fd13;
	fma.rn.f64 	%fd16, %fd15, %fd14, 0d3FF0000000000000;
	fma.rn.f64 	%fd17, %fd16, %fd16, %fd16;
	fma.rn.f64 	%fd18, %fd17, %fd14, %fd14;
	mul.f64 	%fd19, %fd12, %fd18;
	fma.rn.f64 	%fd20, %fd12, %fd18, %fd19;
	mul.f64 	%fd21, %fd20, %fd20;
	fma.rn.f64 	%fd22, %fd21, 0d3EB0F5FF7D2CAFE2, 0d3ED0F5D241AD3B5A;
	fma.rn.f64 	%fd23, %fd22, %fd21, 0d3EF3B20A75488A3F;
	fma.rn.f64 	%fd24, %fd23, %fd21, 0d3F1745CDE4FAECD5;
	fma.rn.f64 	%fd25, %fd24, %fd21, 0d3F3C71C7258A578B;
	fma.rn.f64 	%fd26, %fd25, %fd21, 0d3F6249249242B910;
	fma.rn.f64 	%fd27, %fd26, %fd21, 0d3F89999999999DFB;
	sub.f64 	%fd28, %fd12, %fd20;
	add.f64 	%fd29, %fd28, %fd28;
	neg.f64 	%fd30, %fd20;
	fma.rn.f64 	%fd31, %fd30, %fd12, %fd29;
	mul.f64 	%fd32, %fd18, %fd31;
	fma.rn.f64 	%fd33, %fd21, %fd27, 0d3FB5555555555555;
	mov.f64 	%fd34, 0d3FB5555555555555;
	sub.f64 	%fd35, %fd34, %fd33;
	fma.rn.f64 	%fd36, %fd21, %fd27, %fd35;
	add.f64 	%fd37, %fd36, 0dBC46A4CB00B9E7B0;
	add.f64 	%fd38, %fd33, %fd37;
	sub.f64 	%fd39, %fd33, %fd38;
	add.f64 	%fd40, %fd37, %fd39;
	mul.rn.f64 	%fd41, %fd20, %fd20;
	neg.f64 	%fd42, %fd41;
	fma.rn.f64 	%fd43, %fd20, %fd20, %fd42;
	{
	.reg .b32 %temp; 
	mov.b64 	{%r22, %temp}, %fd32;
	}
	{
	.reg .b32 %temp; 
	mov.b64 	{%temp, %r23}, %fd32;
	}
	add.s32 	%r24, %r23, 1048576;
	mov.b64 	%fd44, {%r22, %r24};
	fma.rn.f64 	%fd45, %fd20, %fd44, %fd43;
	mul.rn.f64 	%fd46, %fd41, %fd20;
	neg.f64 	%fd47, %fd46;
	fma.rn.f64 	%fd48, %fd41, %fd20, %fd47;
	fma.rn.f64 	%fd49, %fd41, %fd32, %fd48;
	fma.rn.f64 	%fd50, %fd45, %fd20, %fd49;
	mul.rn.f64 	%fd51, %fd38, %fd46;
	neg.f64 	%fd52, %fd51;
	fma.rn.f64 	%fd53, %fd38, %fd46, %fd52;
	fma.rn.f64 	%fd54, %fd38, %fd50, %fd53;
	fma.rn.f64 	%fd55, %fd40, %fd46, %fd54;
	add.f64 	%fd56, %fd51, %fd55;
	sub.f64 	%fd57, %fd51, %fd56;
	add.f64 	%fd58, %fd55, %fd57;
	add.f64 	%fd59, %fd20, %fd56;
	sub.f64 	%fd60, %fd20, %fd59;
	add.f64 	%fd61, %fd56, %fd60;
	add.f64 	%fd62, %fd58, %fd61;
	add.f64 	%fd63, %fd32, %fd62;
	add.f64 	%fd64, %fd59, %fd63;
	sub.f64 	%fd65, %fd59, %fd64;
	add.f64 	%fd66, %fd63, %fd65;
	xor.b32  	%r25, %r48, -2147483648;
	mov.b32 	%r26, 1127219200;
	mov.b64 	%fd67, {%r25, %r26};
	mov.b32 	%r27, -2147483648;
	mov.b64 	%fd68, {%r27, %r26};
	sub.f64 	%fd69, %fd67, %fd68;
	fma.rn.f64 	%fd70, %fd69, 0d3FE62E42FEFA39EF, %fd64;
	fma.rn.f64 	%fd71, %fd69, 0dBFE62E42FEFA39EF, %fd70;
	sub.f64 	%fd72, %fd71, %fd64;
	sub.f64 	%fd73, %fd66, %fd72;
	fma.rn.f64 	%fd74, %fd69, 0d3C7ABC9E3B39803F, %fd73;
	add.f64 	%fd75, %fd70, %fd74;
	sub.f64 	%fd76, %fd70, %fd75;
	add.f64 	%fd77, %fd74, %fd76;
	mov.f64 	%fd78, 0d4000000000000000;
	{
	.reg .b32 %temp; 
	mov.b64 	{%temp, %r28}, %fd78;
	}
	{
	.reg .b32 %temp; 
	mov.b64 	{%r29, %temp}, %fd78;
	}
	shl.b32 	%r30, %r28, 1;
	setp.gt.u32 	%p3, %r30, -33554433;
	and.b32  	%r31, %r28, -15728641;
	selp.b32 	%r32, %r31, %r28, %p3;
	mov.b64 	%fd79, {%r29, %r32};
	mul.rn.f64 	%fd80, %fd75, %fd79;
	neg.f64 	%fd81, %fd80;
	fma.rn.f64 	%fd82, %fd75, %fd79, %fd81;
	fma.rn.f64 	%fd83, %fd77, %fd79, %fd82;
	add.f64 	%fd4, %fd80, %fd83;
	sub.f64 	%fd84, %fd80, %fd4;
	add.f64 	%fd5, %fd83, %fd84;
	fma.rn.f64 	%fd85, %fd4, 0d3FF71547652B82FE, 0d4338000000000000;
	{
	.reg .b32 %temp; 
	mov.b64 	{%r13, %temp}, %fd85;
	}
	mov.f64 	%fd86, 0dC338000000000000;
	add.rn.f64 	%fd87, %fd85, %fd86;
	fma.rn.f64 	%fd88, %fd87, 0dBFE62E42FEFA39EF, %fd4;
	fma.rn.f64 	%fd89, %fd87, 0dBC7ABC9E3B39803F, %fd88;
	fma.rn.f64 	%fd90, %fd89, 0d3E5ADE1569CE2BDF, 0d3E928AF3FCA213EA;
	fma.rn.f64 	%fd91, %fd90, %fd89, 0d3EC71DEE62401315;
	fma.rn.f64 	%fd92, %fd91, %fd89, 0d3EFA01997C89EB71;
	fma.rn.f64 	%fd93, %fd92, %fd89, 0d3F2A01A014761F65;
	fma.rn.f64 	%fd94, %fd93, %fd89, 0d3F56C16C1852B7AF;
	fma.rn.f64 	%fd95, %fd94, %fd89, 0d3F81111111122322;
	fma.rn.f64 	%fd96, %fd95, %fd89, 0d3FA55555555502A1;
	fma.rn.f64 	%fd97, %fd96, %fd89, 0d3FC5555555555511;
	fma.rn.f64 	%fd98, %fd97, %fd89, 0d3FE000000000000B;
	fma.rn.f64 	%fd99, %fd98, %fd89, 0d3FF0000000000000;
	fma.rn.f64 	%fd100, %fd99, %fd89, 0d3FF0000000000000;
	{
	.reg .b32 %temp; 
	mov.b64 	{%r14, %temp}, %fd100;
	}
	{
	.reg .b32 %temp; 
	mov.b64 	{%temp, %r15}, %fd100;
	}
	shl.b32 	%r33, %r13, 20;
	add.s32 	%r34, %r33, %r15;
	mov.b64 	%fd108, {%r14, %r34};
	{
	.reg .b32 %temp; 
	mov.b64 	{%temp, %r35}, %fd4;
	}
	mov.b32 	%f2, %r35;
	abs.f32 	%f1, %f2;
	setp.lt.f32 	%p4, %f1, 0f4086232B;
	@%p4 bra 	$L__BB1_7;
	setp.lt.f64 	%p5, %fd4, 0d0000000000000000;
	add.f64 	%fd101, %fd4, 0d7FF0000000000000;
	selp.f64 	%fd108, 0d0000000000000000, %fd101, %p5;
	setp.geu.f32 	%p6, %f1, 0f40874800;
	@%p6 bra 	$L__BB1_7;
	shr.u32 	%r36, %r13, 31;
	add.s32 	%r37, %r13, %r36;
	shr.s32 	%r38, %r37, 1;
	shl.b32 	%r39, %r38, 20;
	add.s32 	%r40, %r15, %r39;
	mov.b64 	%fd102, {%r14, %r40};
	sub.s32 	%r41, %r13, %r38;
	shl.b32 	%r42, %r41, 20;
	add.s32 	%r43, %r42, 1072693248;
	mov.b32 	%r44, 0;
	mov.b64 	%fd103, {%r44, %r43};
	mul.f64 	%fd108, %fd103, %fd102;
$L__BB1_7:
	abs.f64 	%fd104, %fd108;
	setp.eq.f64 	%p7, %fd104, 0d7FF0000000000000;
	fma.rn.f64 	%fd105, %fd108, %fd5, %fd108;
	selp.f64 	%fd106, %fd108, %fd105, %p7;
	st.param.f64 	[func_retval0], %fd106;
	ret;

}


// ===== COMPILED SASS (sm_100) =====

	.target	sm_100

	.elftype	@"ET_EXEC"


//--------------------- .note.nv.tkinfo           --------------------------
	.section	.note.nv.tkinfo,"",@"SHT_NOTE"
	.sectionflags	@"SHF_NOTE_NV_TKINFO"
	.tkinfo
        /*0018*/ 	.word	0x00000002
        /*0030*/ 	.string	""
        /*0030*/ 	.string	"ptxas"
        /*0030*/ 	.string	"Cuda compilation tools, release 13.0, V13.0.88"
        /*0030*/ 	.string	"Build cuda_13.0.r13.0/compiler.36424714_0"
        /*0030*/ 	.string	"-arch sm_100 -m 64 "



//--------------------- .note.nv.cuinfo           --------------------------
	.section	.note.nv.cuinfo,"",@"SHT_NOTE"
	.sectionflags	@"SHF_NOTE_NV_CUINFO"
        /*0018*/ 	.short	0x0002
        /*001a*/ 	.short	0x0064
        /*001c*/ 	.short	0x0082
	.zero		2


//--------------------- .nv.info                  --------------------------
	.section	.nv.info,"",@"SHT_CUDA_INFO"
	.align	4


	//----- nvinfo : EIATTR_REGCOUNT
	.align		4
        /*0000*/ 	.byte	0x04, 0x2f
        /*0002*/ 	.short	(.L_1 - .L_0)
	.align		4
.L_0:
        /*0004*/ 	.word	index@(backwardTanhKernel)
        /*0008*/ 	.word	0x0000001e


	//----- nvinfo : EIATTR_FRAME_SIZE
	.align		4
.L_1:
        /*000c*/ 	.byte	0x04, 0x11
        /*000e*/ 	.short	(.L_3 - .L_2)
	.align		4
.L_2:
        /*0010*/ 	.word	index@($backwardTanhKernel$__internal_accurate_pow)
        /*0014*/ 	.word	0x00000000


	//----- nvinfo : EIATTR_FRAME_SIZE
	.align		4
.L_3:
        /*0018*/ 	.byte	0x04, 0x11
        /*001a*/ 	.short	(.L_5 - .L_4)
	.align		4
.L_4:
        /*001c*/ 	.word	index@(backwardTanhKernel)
        /*0020*/ 	.word	0x00000000


	//----- nvinfo : EIATTR_MIN_STACK_SIZE
	.align		4
.L_5:
        /*0024*/ 	.byte	0x04, 0x12
        /*0026*/ 	.short	(.L_7 - .L_6)
	.align		4
.L_6:
        /*0028*/ 	.word	index@(backwardTanhKernel)
        /*002c*/ 	.word	0x00000000
.L_7:


//--------------------- .nv.compat                --------------------------
	.section	.nv.compat,"",@"SHT_CUDA_COMPAT_INFO"
	.align	4
        /*0000*/ 	.byte	0x02, 0x09, 0x00, 0x00, 0x02, 0x02, 0x01, 0x00, 0x02, 0x05, 0x05, 0x00, 0x03, 0x07, 0x01, 0x01
        /*0010*/ 	.byte	0x02, 0x03, 0x00, 0x00, 0x02, 0x06, 0x01, 0x00, 0x04, 0x0b, 0x08, 0x00, 0x01, 0x00, 0x00, 0x00
        /*0020*/ 	.byte	0x00, 0x00, 0x00, 0x00


//--------------------- .nv.info.backwardTanhKernel --------------------------
	.section	.nv.info.backwardTanhKernel,"",@"SHT_CUDA_INFO"
	.sectionflags	@""
	.align	4


	//----- nvinfo : EIATTR_CUDA_API_VERSION
	.align		4
        /*0000*/ 	.byte	0x04, 0x37
        /*0002*/ 	.short	(.L_9 - .L_8)
.L_8:
        /*0004*/ 	.word	0x00000082


	//----- nvinfo : EIATTR_KPARAM_INFO
	.align		4
.L_9:
        /*0008*/ 	.byte	0x04, 0x17
        /*000a*/ 	.short	(.L_11 - .L_10)
.L_10:
        /*000c*/ 	.word	0x00000000
        /*0010*/ 	.short	0x0003
        /*0012*/ 	.short	0x0018
        /*0014*/ 	.byte	0x00, 0xf5, 0x21, 0x00


	//----- nvinfo : EIATTR_KPARAM_INFO
	.align		4
.L_11:
        /*0018*/ 	.byte	0x04, 0x17
        /*001a*/ 	.short	(.L_13 - .L_12)
.L_12:
        /*001c*/ 	.word	0x00000000
        /*0020*/ 	.short	0x0002
        /*0022*/ 	.short	0x0010
        /*0024*/ 	.byte	0x00, 0xf5, 0x21, 0x00


	//----- nvinfo : EIATTR_KPARAM_INFO
	.align		4
.L_13:
        /*0028*/ 	.byte	0x04, 0x17
        /*002a*/ 	.short	(.L_15 - .L_14)
.L_14:
        /*002c*/ 	.word	0x00000000
        /*0030*/ 	.short	0x0001
        /*0032*/ 	.short	0x0008
        /*0034*/ 	.byte	0x00, 0xf5, 0x21, 0x00


	//----- nvinfo : EIATTR_KPARAM_INFO
	.align		4
.L_15:
        /*0038*/ 	.byte	0x04, 0x17
        /*003a*/ 	.short	(.L_17 - .L_16)
.L_16:
        /*003c*/ 	.word	0x00000000
        /*0040*/ 	.short	0x0000
        /*0042*/ 	.short	0x0000
        /*0044*/ 	.byte	0x00, 0xf0, 0x11, 0x00


	//----- nvinfo : EIATTR_SPARSE_MMA_MASK
	.align		4
.L_17:
        /*0048*/ 	.byte	0x03, 0x50
        /*004a*/ 	.short	0x0000


	//----- nvinfo : EIATTR_MAXREG_COUNT
	.align		4
        /*004c*/ 	.byte	0x03, 0x1b
        /*004e*/ 	.short	0x00ff


	//----- nvinfo : EIATTR_MERCURY_ISA_VERSION
	.align		4
        /*0050*/ 	.byte	0x03, 0x5f
        /*0052*/ 	.short	0x0101


	//----- nvinfo : EIATTR_VRC_CTA_INIT_COUNT
	.align		4
        /*0054*/ 	.byte	0x02, 0x4a
	.zero		1
	.zero		1


	//----- nvinfo : EIATTR_EXIT_INSTR_OFFSETS
	.align		4
        /*0058*/ 	.byte	0x04, 0x1c
        /*005a*/ 	.short	(.L_19 - .L_18)


	//   ....[0]....
.L_18:
        /*005c*/ 	.word	0x00000070


	//   ....[1]....
        /*0060*/ 	.word	0x000002b0


	//----- nvinfo : EIATTR_CRS_STACK_SIZE
	.align		4
.L_19:
        /*0064*/ 	.byte	0x04, 0x1e
        /*0066*/ 	.short	(.L_21 - .L_20)
.L_20:
        /*0068*/ 	.word	0x00000000


	//----- nvinfo : EIATTR_CBANK_PARAM_SIZE
	.align		4
.L_21:
        /*006c*/ 	.byte	0x03, 0x19
        /*006e*/ 	.short	0x0020


	//----- nvinfo : EIATTR_PARAM_CBANK
	.align		4
        /*0070*/ 	.byte	0x04, 0x0a
        /*0072*/ 	.short	(.L_23 - .L_22)
	.align		4
.L_22:
        /*0074*/ 	.word	index@(.nv.constant0.backwardTanhKernel)
        /*0078*/ 	.short	0x0380
        /*007a*/ 	.short	0x0020


	//----- nvinfo : EIATTR_SW_WAR
	.align		4
.L_23:
        /*007c*/ 	.byte	0x04, 0x36
        /*007e*/ 	.short	(.L_25 - .L_24)
.L_24:
        /*0080*/ 	.word	0x00000008
.L_25:


//--------------------- .nv.callgraph             --------------------------
	.section	.nv.callgraph,"",@"SHT_CUDA_CALLGRAPH"
	.align	4
	.sectionentsize	8
	.align		4
        /*0000*/ 	.word	0x00000000
	.align		4
        /*0004*/ 	.word	0xffffffff
	.align		4
        /*0008*/ 	.word	0x00000000
	.align		4
        /*000c*/ 	.word	0xfffffffe
	.align		4
        /*0010*/ 	.word	0x00000000
	.align		4
        /*0014*/ 	.word	0xfffffffd
	.align		4
        /*0018*/ 	.word	0x00000000
	.align		4
        /*001c*/ 	.word	0xfffffffc


//--------------------- .text.backwardTanhKernel  --------------------------
	.section	.text.backwardTanhKernel,"ax",@progbits
	.align	128
        .global         backwardTanhKernel
        .type           backwardTanhKernel,@function
        .size           backwardTanhKernel,(.L_x_5 - backwardTanhKernel)
        .other          backwardTanhKernel,@"STO_CUDA_ENTRY STV_DEFAULT"
backwardTanhKernel:
.text.backwardTanhKernel:
[----:B------:R-:W-:Y:S01]  /*0000*/  LDC R1, c[0x0][0x37c] ;  /* 0x0000df00ff017b82 */ /* 0x000fe20000000800 */
[----:B------:R-:W0:Y:S01]  /*0010*/  S2R R20, SR_CTAID.X ;  /* 0x0000000000147919 */ /* 0x000e220000002500 */
[----:B------:R-:W0:Y:S01]  /*0020*/  LDCU UR4, c[0x0][0x360] ;  /* 0x00006c00ff0477ac */ /* 0x000e220008000800 */
[----:B------:R-:W0:Y:S01]  /*0030*/  S2R R3, SR_TID.X ;  /* 0x0000000000037919 */ /* 0x000e220000002100 */
[----:B------:R-:W1:Y:S01]  /*0040*/  LDCU UR5, c[0x0][0x380] ;  /* 0x00007000ff0577ac */ /* 0x000e620008000800 */
[----:B0-----:R-:W-:-:S05]  /*0050*/  IMAD R20, R20, UR4, R3 ;  /* 0x0000000414147c24 */ /* 0x001fca000f8e0203 */
[----:B-1----:R-:W-:-:S13]  /*0060*/  ISETP.GE.AND P0, PT, R20, UR5, PT ;  /* 0x0000000514007c0c */ /* 0x002fda000bf06270 */
[----:B------:R-:W-:Y:S05]  /*0070*/  @P0 EXIT ;  /* 0x000000000000094d */ /* 0x000fea0003800000 */
[----:B------:R-:W0:Y:S01]  /*0080*/  LDC.64 R2, c[0x0][0x388] ;  /* 0x0000e200ff027b82 */ /* 0x000e220000000a00 */
[----:B------:R-:W1:Y:S07]  /*0090*/  LDCU.64 UR4, c[0x0][0x358] ;  /* 0x00006b00ff0477ac */ /* 0x000e6e0008000a00 */
[----:B------:R-:W2:Y:S01]  /*00a0*/  LDC.64 R4, c[0x0][0x390] ;  /* 0x0000e400ff047b82 */ /* 0x000ea20000000a00 */
[----:B0-----:R-:W-:-:S06]  /*00b0*/  IMAD.WIDE R2, R20, 0x8, R2 ;  /* 0x0000000814027825 */ /* 0x001fcc00078e0202 */
[----:B-1----:R-:W5:Y:S01]  /*00c0*/  LDG.E.64 R2, desc[UR4][R2.64] ;  /* 0x0000000402027981 */ /* 0x002f62000c1e1b00 */
[----:B--2---:R-:W-:-:S06]  /*00d0*/  IMAD.WIDE R4, R20, 0x8, R4 ;  /* 0x0000000814047825 */ /* 0x004fcc00078e0204 */
[----:B------:R-:W5:Y:S01]  /*00e0*/  LDG.E.64 R4, desc[UR4][R4.64] ;  /* 0x0000000404047981 */ /* 0x000f62000c1e1b00 */
[----:B------:R-:W-:Y:S01]  /*00f0*/  BSSY.RECONVERGENT B0, `(.L_x_0) ;  /* 0x0000003000007945 */ /* 0x000fe20003800200 */
[----:B------:R-:W-:-:S07]  /*0100*/  MOV R0, 0x120 ;  /* 0x0000012000007802 */ /* 0x000fce0000000f00 */
[----:B-----5:R-:W-:Y:S05]  /*0110*/  CALL.REL.NOINC `($backwardTanhKernel$__internal_accurate_pow) ;  /* 0x0000000000687944 */ /* 0x020fea0003c00000 */
[----:B------:R-:W-:Y:S05]  /*0120*/  BSYNC.RECONVERGENT B0 ;  /* 0x0000000000007941 */ /* 0x000fea0003800200 */
.L_x_0:
[C---:B------:R-:W-:Y:S01]  /*0130*/  DADD R6, R2.reuse, 2 ;  /* 0x4000000002067429 */ /* 0x040fe20000000000 */
[----:B------:R-:W0:Y:S01]  /*0140*/  LDC.64 R8, c[0x0][0x398] ;  /* 0x0000e600ff087b82 */ /* 0x000e220000000a00 */
[----:B------:R-:W-:Y:S01]  /*0150*/  DSETP.NEU.AND P0, PT, R2, RZ, PT ;  /* 0x000000ff0200722a */ /* 0x000fe20003f0d000 */
[----:B------:R-:W-:Y:S07]  /*0160*/  BSSY.RECONVERGENT B0, `(.L_x_1) ;  /* 0x000000d000007945 */ /* 0x000fee0003800200 */
[----:B------:R-:W-:Y:S01]  /*0170*/  LOP3.LUT R6, R7, 0x7ff00000, RZ, 0xc0, !PT ;  /* 0x7ff0000007067812 */ /* 0x000fe200078ec0ff */
[----:B------:R-:W-:-:S03]  /*0180*/  IMAD.MOV.U32 R7, RZ, RZ, R11 ;  /* 0x000000ffff077224 */ /* 0x000fc600078e000b */
[----:B------:R-:W-:Y:S01]  /*0190*/  ISETP.NE.AND P1, PT, R6, 0x7ff00000, PT ;  /* 0x7ff000000600780c */ /* 0x000fe20003f25270 */
[----:B------:R-:W-:Y:S01]  /*01a0*/  IMAD.MOV.U32 R6, RZ, RZ, R10 ;  /* 0x000000ffff067224 */ /* 0x000fe200078e000a */
[----:B------:R-:W-:-:S11]  /*01b0*/  @!P0 CS2R R6, SRZ ;  /* 0x0000000000068805 */ /* 0x000fd6000001ff00 */
[----:B------:R-:W-:Y:S05]  /*01c0*/  @P1 BRA `(.L_x_2) ;  /* 0x0000000000181947 */ /* 0x000fea0003800000 */
[----:B------:R-:W-:-:S14]  /*01d0*/  DSETP.NAN.AND P0, PT, R2, R2, PT ;  /* 0x000000020200722a */ /* 0x000fdc0003f08000 */
[----:B------:R-:W-:Y:S01]  /*01e0*/  @P0 DADD R6, R2, 2 ;  /* 0x4000000002060429 */ /* 0x000fe20000000000 */
[----:B------:R-:W-:Y:S10]  /*01f0*/  @P0 BRA `(.L_x_2) ;  /* 0x00000000000c0947 */ /* 0x000ff40003800000 */
[----:B------:R-:W-:-:S14]  /*0200*/  DSETP.NEU.AND P0, PT, |R2|, +INF , PT ;  /* 0x7ff000000200742a */ /* 0x000fdc0003f0d200 */
[----:B------:R-:W-:Y:S02]  /*0210*/  @!P0 IMAD.MOV.U32 R6, RZ, RZ, 0x0 ;  /* 0x00000000ff068424 */ /* 0x000fe400078e00ff */
[----:B------:R-:W-:-:S07]  /*0220*/  @!P0 IMAD.MOV.U32 R7, RZ, RZ, 0x7ff00000 ;  /* 0x7ff00000ff078424 */ /* 0x000fce00078e00ff */
.L_x_2:
[----:B------:R-:W-:Y:S05]  /*0230*/  BSYNC.RECONVERGENT B0 ;  /* 0x0000000000007941 */ /* 0x000fea0003800200 */
.L_x_1:
[----:B------:R-:W-:Y:S01]  /*0240*/  DADD R6, -R6, 1 ;  /* 0x3ff0000006067429 */ /* 0x000fe20000000100 */
[----:B0-----:R-:W-:Y:S01]  /*0250*/  IMAD.WIDE R20, R20, 0x8, R8 ;  /* 0x0000000814147825 */ /* 0x001fe200078e0208 */
[----:B------:R-:W-:-:S08]  /*0260*/  DSETP.NEU.AND P0, PT, R2, 1, PT ;  /* 0x3ff000000200742a */ /* 0x000fd00003f0d000 */
[----:B------:R-:W-:Y:S02]  /*0270*/  FSEL R2, R6, RZ, P0 ;  /* 0x000000ff06027208 */ /* 0x000fe40000000000 */
[----:B------:R-:W-:-:S06]  /*0280*/  FSEL R3, R7, RZ, P0 ;  /* 0x000000ff07037208 */ /* 0x000fcc0000000000 */
[----:B------:R-:W-:-:S07]  /*0290*/  DMUL R4, R4, R2 ;  /* 0x0000000204047228 */ /* 0x000fce0000000000 */
[----:B------:R-:W-:Y:S01]  /*02a0*/  STG.E.64 desc[UR4][R20.64], R4 ;  /* 0x0000000414007986 */ /* 0x000fe2000c101b04 */
[----:B------:R-:W-:Y:S05]  /*02b0*/  EXIT ;  /* 0x000000000000794d */ /* 0x000fea0003800000 */
        .type           $backwardTanhKernel$__internal_accurate_pow,@function
        .size           $backwardTanhKernel$__internal_accurate_pow,(.L_x_5 - $backwardTanhKernel$__internal_accurate_pow)
$backwardTanhKernel$__internal_accurate_pow:
[----:B------:R-:W-:Y:S01]  /*02c0*/  DADD R10, -RZ, |R2| ;  /* 0x00000000ff0a7229 */ /* 0x000fe20000000502 */
[----:B------:R-:W-:Y:S01]  /*02d0*/  IMAD.MOV.U32 R16, RZ, RZ, RZ ;  /* 0x000000ffff107224 */ /* 0x000fe200078e00ff */
[----:B------:R-:W-:Y:S01]  /*02e0*/  UMOV UR6, 0x7d2cafe2 ;  /* 0x7d2cafe200067882 */ /* 0x000fe20000000000 */
[----:B------:R-:W-:Y:S01]  /*02f0*/  IMAD.MOV.U32 R18, RZ, RZ, 0x41ad3b5a ;  /* 0x41ad3b5aff127424 */ /* 0x000fe200078e00ff */
[----:B------:R-:W-:Y:S01]  /*0300*/  UMOV UR7, 0x3eb0f5ff ;  /* 0x3eb0f5ff00077882 */ /* 0x000fe20000000000 */
[----:B------:R-:W-:Y:S01]  /*0310*/  IMAD.MOV.U32 R19, RZ, RZ, 0x3ed0f5d2 ;  /* 0x3ed0f5d2ff137424 */ /* 0x000fe200078e00ff */
[----:B------:R-:W-:Y:S01]  /*0320*/  UMOV UR8, 0x3b39803f ;  /* 0x3b39803f00087882 */ /* 0x000fe20000000000 */
[----:B------:R-:W-:-:S03]  /*0330*/  UMOV UR9, 0x3c7abc9e ;  /* 0x3c7abc9e00097882 */ /* 0x000fc60000000000 */
[----:B------:R-:W-:Y:S02]  /*0340*/  ISETP.GT.U32.AND P0, PT, R11, 0xfffff, PT ;  /* 0x000fffff0b00780c */ /* 0x000fe40003f04070 */
[----:B------:R-:W-:-:S11]  /*0350*/  MOV R6, R11 ;  /* 0x0000000b00067202 */ /* 0x000fd60000000f00 */
[----:B------:R-:W-:-:S10]  /*0360*/  @!P0 DMUL R24, R10, 1.80143985094819840000e+16 ;  /* 0x435000000a188828 */ /* 0x000fd40000000000 */
[----:B------:R-:W-:-:S05]  /*0370*/  @!P0 IMAD.MOV.U32 R6, RZ, RZ, R25 ;  /* 0x000000ffff068224 */ /* 0x000fca00078e0019 */
[----:B------:R-:W-:-:S04]  /*0380*/  LOP3.LUT R6, R6, 0x800fffff, RZ, 0xc0, !PT ;  /* 0x800fffff06067812 */ /* 0x000fc800078ec0ff */
[----:B------:R-:W-:Y:S01]  /*0390*/  LOP3.LUT R7, R6, 0x3ff00000, RZ, 0xfc, !PT ;  /* 0x3ff0000006077812 */ /* 0x000fe200078efcff */
[----:B------:R-:W-:Y:S01]  /*03a0*/  IMAD.MOV.U32 R6, RZ, RZ, R10 ;  /* 0x000000ffff067224 */ /* 0x000fe200078e000a */
[----:B------:R-:W-:Y:S01]  /*03b0*/  SHF.R.U32.HI R10, RZ, 0x14, R11 ;  /* 0x00000014ff0a7819 */ /* 0x000fe2000001160b */
[----:B------:R-:W-:Y:S01]  /*03c0*/  @!P0 IMAD.MOV.U32 R6, RZ, RZ, R24 ;  /* 0x000000ffff068224 */ /* 0x000fe200078e0018 */
[----:B------:R-:W-:Y:S02]  /*03d0*/  ISETP.GE.U32.AND P1, PT, R7, 0x3ff6a09f, PT ;  /* 0x3ff6a09f0700780c */ /* 0x000fe40003f26070 */
[----:B------:R-:W-:-:S05]  /*03e0*/  @!P0 LEA.HI R10, R25, 0xffffffca, RZ, 0xc ;  /* 0xffffffca190a8811 */ /* 0x000fca00078f60ff */
[----:B------:R-:W-:-:S06]  /*03f0*/  VIADD R11, R10, 0xfffffc01 ;  /* 0xfffffc010a0b7836 */ /* 0x000fcc0000000000 */
[----:B------:R-:W-:Y:S02]  /*0400*/  @P1 VIADD R9, R7, 0xfff00000 ;  /* 0xfff0000007091836 */ /* 0x000fe40000000000 */
[----:B------:R-:W-:-:S03]  /*0410*/  @P1 VIADD R11, R10, 0xfffffc02 ;  /* 0xfffffc020a0b1836 */ /* 0x000fc60000000000 */
[----:B------:R-:W-:-:S06]  /*0420*/  @P1 MOV R7, R9 ;  /* 0x0000000900071202 */ /* 0x000fcc0000000f00 */
[C---:B------:R-:W-:Y:S02]  /*0430*/  DADD R12, R6.reuse, 1 ;  /* 0x3ff00000060c7429 */ /* 0x040fe40000000000 */
[----:B------:R-:W-:-:S04]  /*0440*/  DADD R6, R6, -1 ;  /* 0xbff0000006067429 */ /* 0x000fc80000000000 */
[----:B------:R-:W0:Y:S02]  /*0450*/  MUFU.RCP64H R17, R13 ;  /* 0x0000000d00117308 */ /* 0x000e240000001800 */
[----:B0-----:R-:W-:-:S08]  /*0460*/  DFMA R8, -R12, R16, 1 ;  /* 0x3ff000000c08742b */ /* 0x001fd00000000110 */
[----:B------:R-:W-:-:S08]  /*0470*/  DFMA R8, R8, R8, R8 ;  /* 0x000000080808722b */ /* 0x000fd00000000008 */
[----:B------:R-:W-:-:S08]  /*0480*/  DFMA R16, R16, R8, R16 ;  /* 0x000000081010722b */ /* 0x000fd00000000010 */
[----:B------:R-:W-:-:S08]  /*0490*/  DMUL R8, R6, R16 ;  /* 0x0000001006087228 */ /* 0x000fd00000000000 */
[----:B------:R-:W-:-:S08]  /*04a0*/  DFMA R8, R6, R16, R8 ;  /* 0x000000100608722b */ /* 0x000fd00000000008 */
[----:B------:R-:W-:-:S08]  /*04b0*/  DMUL R14, R8, R8 ;  /* 0x00000008080e7228 */ /* 0x000fd00000000000 */
[----:B------:R-:W-:Y:S01]  /*04c0*/  DFMA R12, R14, UR6, R18 ;  /* 0x000000060e0c7c2b */ /* 0x000fe20008000012 */
[----:B------:R-:W-:Y:S01]  /*04d0*/  UMOV UR6, 0x75488a3f ;  /* 0x75488a3f00067882 */ /* 0x000fe20000000000 */
[----:B------:R-:W-:Y:S01]  /*04e0*/  UMOV UR7, 0x3ef3b20a ;  /* 0x3ef3b20a00077882 */ /* 0x000fe20000000000 */
[----:B------:R-:W-:-:S05]  /*04f0*/  DADD R18, R6, -R8 ;  /* 0x0000000006127229 */ /* 0x000fca0000000808 */
[----:B------:R-:W-:Y:S01]  /*0500*/  DFMA R12, R14, R12, UR6 ;  /* 0x000000060e0c7e2b */ /* 0x000fe2000800000c */
[----:B------:R-:W-:Y:S01]  /*0510*/  UMOV UR6, 0xe4faecd5 ;  /* 0xe4faecd500067882 */ /* 0x000fe20000000000 */
[----:B------:R-:W-:Y:S01]  /*0520*/  UMOV UR7, 0x3f1745cd ;  /* 0x3f1745cd00077882 */ /* 0x000fe20000000000 */
[----:B------:R-:W-:-:S05]  /*0530*/  DADD R22, R18, R18 ;  /* 0x0000000012167229 */ /* 0x000fca0000000012 */
[----:B------:R-:W-:Y:S01]  /*0540*/  DFMA R12, R14, R12, UR6 ;  /* 0x000000060e0c7e2b */ /* 0x000fe2000800000c */
[----:B------:R-:W-:Y:S01]  /*0550*/  UMOV UR6, 0x258a578b ;  /* 0x258a578b00067882 */ /* 0x000fe20000000000 */
[----:B------:R-:W-:Y:S01]  /*0560*/  UMOV UR7, 0x3f3c71c7 ;  /* 0x3f3c71c700077882 */ /* 0x000fe20000000000 */
[-C--:B------:R-:W-:Y:S02]  /*0570*/  DFMA R6, R6, -R8.reuse, R22 ;  /* 0x800000080606722b */ /* 0x080fe40000000016 */
[----:B------:R-:W-:-:S03]  /*0580*/  DMUL R22, R8, R8 ;  /* 0x0000000808167228 */ /* 0x000fc60000000000 */
[----:B------:R-:W-:Y:S01]  /*0590*/  DFMA R12, R14, R12, UR6 ;  /* 0x000000060e0c7e2b */ /* 0x000fe2000800000c */
[----:B------:R-:W-:Y:S01]  /*05a0*/  UMOV UR6, 0x9242b910 ;  /* 0x9242b91000067882 */ /* 0x000fe20000000000 */
[----:B------:R-:W-:Y:S01]  /*05b0*/  UMOV UR7, 0x3f624924 ;  /* 0x3f62492400077882 */ /* 0x000fe20000000000 */
[----:B------:R-:W-:-:S05]  /*05c0*/  DMUL R6, R16, R6 ;  /* 0x0000000610067228 */ /* 0x000fca0000000000 */
[----:B------:R-:W-:Y:S01]  /*05d0*/  DFMA R12, R14, R12, UR6 ;  /* 0x000000060e0c7e2b */ /* 0x000fe2000800000c */
[----:B------:R-:W-:Y:S01]  /*05e0*/  UMOV UR6, 0x99999dfb ;  /* 0x99999dfb00067882 */ /* 0x000fe20000000000 */
[----:B------:R-:W-:-:S03]  /*05f0*/  UMOV UR7, 0x3f899999 ;  /* 0x3f89999900077882 */ /* 0x000fc60000000000 */
[----:B------:R-:W-:Y:S01]  /*0600*/  VIADD R27, R7, 0x100000 ;  /* 0x00100000071b7836 */ /* 0x000fe20000000000 */
[----:B------:R-:W-:Y:S02]  /*0610*/  MOV R26, R6 ;  /* 0x00000006001a7202 */ /* 0x000fe40000000f00 */
[----:B------:R-:W-:Y:S01]  /*0620*/  DFMA R18, R14, R12, UR6 ;  /* 0x000000060e127e2b */ /* 0x000fe2000800000c */
[----:B------:R-:W-:Y:S01]  /*0630*/  UMOV UR6, 0x55555555 ;  /* 0x5555555500067882 */ /* 0x000fe20000000000 */
[----:B------:R-:W-:-:S06]  /*0640*/  UMOV UR7, 0x3fb55555 ;  /* 0x3fb5555500077882 */ /* 0x000fcc0000000000 */
[----:B------:R-:W-:-:S08]  /*0650*/  DFMA R12, R14, R18, UR6 ;  /* 0x000000060e0c7e2b */ /* 0x000fd00008000012 */
[----:B------:R-:W-:Y:S01]  /*0660*/  DADD R16, -R12, UR6 ;  /* 0x000000060c107e29 */ /* 0x000fe20008000100 */
[----:B------:R-:W-:Y:S01]  /*0670*/  UMOV UR6, 0xb9e7b0 ;  /* 0x00b9e7b000067882 */ /* 0x000fe20000000000 */
[----:B------:R-:W-:-:S06]  /*0680*/  UMOV UR7, 0x3c46a4cb ;  /* 0x3c46a4cb00077882 */ /* 0x000fcc0000000000 */
[----:B------:R-:W-:Y:S02]  /*0690*/  DFMA R18, R14, R18, R16 ;  /* 0x000000120e12722b */ /* 0x000fe40000000010 */
[C---:B------:R-:W-:Y:S02]  /*06a0*/  DFMA R16, R8.reuse, R8, -R22 ;  /* 0x000000080810722b */ /* 0x040fe40000000816 */
[----:B------:R-:W-:-:S04]  /*06b0*/  DMUL R14, R8, R22 ;  /* 0x00000016080e7228 */ /* 0x000fc80000000000 */
[----:B------:R-:W-:Y:S01]  /*06c0*/  DADD R18, R18, -UR6 ;  /* 0x8000000612127e29 */ /* 0x000fe20008000000 */
[----:B------:R-:W-:Y:S01]  /*06d0*/  UMOV UR6, 0x80000000 ;  /* 0x8000000000067882 */ /* 0x000fe20000000000 */
[C---:B------:R-:W-:Y:S01]  /*06e0*/  DFMA R16, R8.reuse, R26, R16 ;  /* 0x0000001a0810722b */ /* 0x040fe20000000010 */
[----:B------:R-:W-:Y:S01]  /*06f0*/  UMOV UR7, 0x43300000 ;  /* 0x4330000000077882 */ /* 0x000fe20000000000 */
[----:B------:R-:W-:-:S08]  /*0700*/  DFMA R26, R8, R22, -R14 ;  /* 0x00000016081a722b */ /* 0x000fd0000000080e */
[----:B------:R-:W-:Y:S02]  /*0710*/  DFMA R26, R6, R22, R26 ;  /* 0x00000016061a722b */ /* 0x000fe4000000001a */
[----:B------:R-:W-:-:S06]  /*0720*/  DADD R22, R12, R18 ;  /* 0x000000000c167229 */ /* 0x000fcc0000000012 */
[----:B------:R-:W-:Y:S02]  /*0730*/  DFMA R16, R8, R16, R26 ;  /* 0x000000100810722b */ /* 0x000fe4000000001a */
[----:B------:R-:W-:Y:S02]  /*0740*/  DADD R26, R12, -R22 ;  /* 0x000000000c1a7229 */ /* 0x000fe40000000816 */
[----:B------:R-:W-:-:S06]  /*0750*/  DMUL R12, R22, R14 ;  /* 0x0000000e160c7228 */ /* 0x000fcc0000000000 */
[----:B------:R-:W-:Y:S02]  /*0760*/  DADD R18, R18, R26 ;  /* 0x0000000012127229 */ /* 0x000fe4000000001a */
[----:B------:R-:W-:-:S08]  /*0770*/  DFMA R26, R22, R14, -R12 ;  /* 0x0000000e161a722b */ /* 0x000fd0000000080c */
[----:B------:R-:W-:-:S08]  /*0780*/  DFMA R16, R22, R16, R26 ;  /* 0x000000101610722b */ /* 0x000fd0000000001a */
[----:B------:R-:W-:-:S08]  /*0790*/  DFMA R18, R18, R14, R16 ;  /* 0x0000000e1212722b */ /* 0x000fd00000000010 */
[----:B------:R-:W-:-:S08]  /*07a0*/  DADD R16, R12, R18 ;  /* 0x000000000c107229 */ /* 0x000fd00000000012 */
[--C-:B------:R-:W-:Y:S02]  /*07b0*/  DADD R14, R8, R16.reuse ;  /* 0x00000000080e7229 */ /* 0x100fe40000000010 */
[----:B------:R-:W-:-:S06]  /*07c0*/  DADD R12, R12, -R16 ;  /* 0x000000000c0c7229 */ /* 0x000fcc0000000810 */
[----:B------:R-:W-:Y:S02]  /*07d0*/  DADD R8, R8, -R14 ;  /* 0x0000000008087229 */ /* 0x000fe4000000080e */
[----:B------:R-:W-:-:S06]  /*07e0*/  DADD R12, R18, R12 ;  /* 0x00000000120c7229 */ /* 0x000fcc000000000c */
[----:B------:R-:W-:-:S08]  /*07f0*/  DADD R8, R16, R8 ;  /* 0x0000000010087229 */ /* 0x000fd00000000008 */
[----:B------:R-:W-:-:S08]  /*0800*/  DADD R8, R12, R8 ;  /* 0x000000000c087229 */ /* 0x000fd00000000008 */
[----:B------:R-:W-:Y:S01]  /*0810*/  DADD R8, R6, R8 ;  /* 0x0000000006087229 */ /* 0x000fe20000000008 */
[----:B------:R-:W-:Y:S01]  /*0820*/  LOP3.LUT R6, R11, 0x80000000, RZ, 0x3c, !PT ;  /* 0x800000000b067812 */ /* 0x000fe200078e3cff */
[----:B------:R-:W-:-:S06]  /*0830*/  IMAD.MOV.U32 R7, RZ, RZ, 0x43300000 ;  /* 0x43300000ff077424 */ /* 0x000fcc00078e00ff */
[----:B------:R-:W-:Y:S02]  /*0840*/  DADD R10, R14, R8 ;  /* 0x000000000e0a7229 */ /* 0x000fe40000000008 */
[----:B------:R-:W-:Y:S01]  /*0850*/  DADD R12, R6, -UR6 ;  /* 0x80000006060c7e29 */ /* 0x000fe20008000000 */
[----:B------:R-:W-:Y:S01]  /*0860*/  UMOV UR6, 0xfefa39ef ;  /* 0xfefa39ef00067882 */ /* 0x000fe20000000000 */
[----:B------:R-:W-:-:S04]  /*0870*/  UMOV UR7, 0x3fe62e42 ;  /* 0x3fe62e4200077882 */ /* 0x000fc80000000000 */
[--C-:B------:R-:W-:Y:S02]  /*0880*/  DADD R14, R14, -R10.reuse ;  /* 0x000000000e0e7229 */ /* 0x100fe4000000080a */
[----:B------:R-:W-:-:S06]  /*0890*/  DFMA R6, R12, UR6, R10 ;  /* 0x000000060c067c2b */ /* 0x000fcc000800000a */
[----:B------:R-:W-:Y:S02]  /*08a0*/  DADD R14, R8, R14 ;  /* 0x00000000080e7229 */ /* 0x000fe4000000000e */
[----:B------:R-:W-:-:S08]  /*08b0*/  DFMA R16, R12, -UR6, R6 ;  /* 0x800000060c107c2b */ /* 0x000fd00008000006 */
[----:B------:R-:W-:-:S08]  /*08c0*/  DADD R16, -R10, R16 ;  /* 0x000000000a107229 */ /* 0x000fd00000000110 */
[----:B------:R-:W-:-:S08]  /*08d0*/  DADD R14, R14, -R16 ;  /* 0x000000000e0e7229 */ /* 0x000fd00000000810 */
[----:B------:R-:W-:-:S08]  /*08e0*/  DFMA R14, R12, UR8, R14 ;  /* 0x000000080c0e7c2b */ /* 0x000fd0000800000e */
[----:B------:R-:W-:-:S08]  /*08f0*/  DADD R8, R6, R14 ;  /* 0x0000000006087229 */ /* 0x000fd0000000000e */
[----:B------:R-:W-:Y:S02]  /*0900*/  DADD R10, R6, -R8 ;  /* 0x00000000060a7229 */ /* 0x000fe40000000808 */
[----:B------:R-:W-:-:S06]  /*0910*/  DMUL R6, R8, 2 ;  /* 0x4000000008067828 */ /* 0x000fcc0000000000 */
[----:B------:R-:W-:Y:S02]  /*0920*/  DADD R10, R14, R10 ;  /* 0x000000000e0a7229 */ /* 0x000fe4000000000a */
[----:B------:R-:W-:-:S08]  /*0930*/  DFMA R12, R8, 2, -R6 ;  /* 0x40000000080c782b */ /* 0x000fd00000000806 */
[----:B------:R-:W-:Y:S01]  /*0940*/  DFMA R12, R10, 2, R12 ;  /* 0x400000000a0c782b */ /* 0x000fe2000000000c */
[----:B------:R-:W-:Y:S01]  /*0950*/  MOV R10, 0x652b82fe ;  /* 0x652b82fe000a7802 */ /* 0x000fe20000000f00 */
[----:B------:R-:W-:-:S06]  /*0960*/  IMAD.MOV.U32 R11, RZ, RZ, 0x3ff71547 ;  /* 0x3ff71547ff0b7424 */ /* 0x000fcc00078e00ff */
[----:B------:R-:W-:-:S08]  /*0970*/  DADD R8, R6, R12 ;  /* 0x0000000006087229 */ /* 0x000fd0000000000c */
[----:B------:R-:W-:Y:S02]  /*0980*/  DFMA R10, R8, R10, 6.75539944105574400000e+15 ;  /* 0x43380000080a742b */ /* 0x000fe4000000000a */
[----:B------:R-:W-:Y:S01]  /*0990*/  FSETP.GEU.AND P0, PT, |R9|, 4.1917929649353027344, PT ;  /* 0x4086232b0900780b */ /* 0x000fe20003f0e200 */
[----:B------:R-:W-:-:S05]  /*09a0*/  DADD R6, R6, -R8 ;  /* 0x0000000006067229 */ /* 0x000fca0000000808 */
[----:B------:R-:W-:-:S03]  /*09b0*/  DADD R14, R10, -6.75539944105574400000e+15 ;  /* 0xc33800000a0e7429 */ /* 0x000fc60000000000 */
[----:B------:R-:W-:-:S05]  /*09c0*/  DADD R12, R12, R6 ;  /* 0x000000000c0c7229 */ /* 0x000fca0000000006 */
[----:B------:R-:W-:Y:S01]  /*09d0*/  DFMA R16, R14, -UR6, R8 ;  /* 0x800000060e107c2b */ /* 0x000fe20008000008 */
[----:B------:R-:W-:Y:S01]  /*09e0*/  UMOV UR6, 0x3b39803f ;  /* 0x3b39803f00067882 */ /* 0x000fe20000000000 */
[----:B------:R-:W-:-:S06]  /*09f0*/  UMOV UR7, 0x3c7abc9e ;  /* 0x3c7abc9e00077882 */ /* 0x000fcc0000000000 */
[----:B------:R-:W-:Y:S01]  /*0a00*/  DFMA R14, R14, -UR6, R16 ;  /* 0x800000060e0e7c2b */ /* 0x000fe20008000010 */
[----:B------:R-:W-:Y:S01]  /*0a10*/  UMOV UR6, 0x69ce2bdf ;  /* 0x69ce2bdf00067882 */ /* 0x000fe20000000000 */
[----:B------:R-:W-:Y:S01]  /*0a20*/  IMAD.MOV.U32 R16, RZ, RZ, -0x35dec16 ;  /* 0xfca213eaff107424 */ /* 0x000fe200078e00ff */
[----:B------:R-:W-:Y:S01]  /*0a30*/  UMOV UR7, 0x3e5ade15 ;  /* 0x3e5ade1500077882 */ /* 0x000fe20000000000 */
[----:B------:R-:W-:-:S06]  /*0a40*/  IMAD.MOV.U32 R17, RZ, RZ, 0x3e928af3 ;  /* 0x3e928af3ff117424 */ /* 0x000fcc00078e00ff */
[----:B------:R-:W-:Y:S01]  /*0a50*/  DFMA R16, R14, UR6, R16 ;  /* 0x000000060e107c2b */ /* 0x000fe20008000010 */
[----:B------:R-:W-:Y:S01]  /*0a60*/  UMOV UR6, 0x62401315 ;  /* 0x6240131500067882 */ /* 0x000fe20000000000 */
[----:B------:R-:W-:-:S06]  /*0a70*/  UMOV UR7, 0x3ec71dee ;  /* 0x3ec71dee00077882 */ /* 0x000fcc0000000000 */
[----:B------:R-:W-:Y:S01]  /*0a80*/  DFMA R16, R14, R16, UR6 ;  /* 0x000000060e107e2b */ /* 0x000fe20008000010 */
        /* <DEDUP_REMOVED lines=20> */
[----:B------:R-:W-:-:S08]  /*0bd0*/  DFMA R16, R14, R16, UR6 ;  /* 0x000000060e107e2b */ /* 0x000fd00008000010 */
[----:B------:R-:W-:-:S08]  /*0be0*/  DFMA R16, R14, R16, 1 ;  /* 0x3ff000000e10742b */ /* 0x000fd00000000010 */
[----:B------:R-:W-:-:S10]  /*0bf0*/  DFMA R14, R14, R16, 1 ;  /* 0x3ff000000e0e742b */ /* 0x000fd40000000010 */
[----:B------:R-:W-:Y:S01]  /*0c00*/  LEA R7, R10, R15, 0x14 ;  /* 0x0000000f0a077211 */ /* 0x000fe200078ea0ff */
[----:B------:R-:W-:Y:S01]  /*0c10*/  IMAD.MOV.U32 R6, RZ, RZ, R14 ;  /* 0x000000ffff067224 */ /* 0x000fe200078e000e */
[----:B------:R-:W-:Y:S06]  /*0c20*/  @!P0 BRA `(.L_x_3) ;  /* 0x0000000000308947 */ /* 0x000fec0003800000 */
[----:B------:R-:W-:Y:S01]  /*0c30*/  FSETP.GEU.AND P1, PT, |R9|, 4.2275390625, PT ;  /* 0x408748000900780b */ /* 0x000fe20003f2e200 */
[C---:B------:R-:W-:Y:S02]  /*0c40*/  DADD R16, R8.reuse, +INF ;  /* 0x7ff0000008107429 */ /* 0x040fe40000000000 */
[----:B------:R-:W-:-:S08]  /*0c50*/  DSETP.GEU.AND P0, PT, R8, RZ, PT ;  /* 0x000000ff0800722a */ /* 0x000fd00003f0e000 */
[----:B------:R-:W-:Y:S02]  /*0c60*/  FSEL R7, R17, RZ, P0 ;  /* 0x000000ff11077208 */ /* 0x000fe40000000000 */
[----:B------:R-:W-:-:S04]  /*0c70*/  @!P1 LEA.HI R6, R10, R10, RZ, 0x1 ;  /* 0x0000000a0a069211 */ /* 0x000fc800078f08ff */
[----:B------:R-:W-:Y:S02]  /*0c80*/  @!P1 SHF.R.S32.HI R9, RZ, 0x1, R6 ;  /* 0x00000001ff099819 */ /* 0x000fe40000011406 */
[----:B------:R-:W-:-:S03]  /*0c90*/  FSEL R6, R16, RZ, P0 ;  /* 0x000000ff10067208 */ /* 0x000fc60000000000 */
[----:B------:R-:W-:Y:S02]  /*0ca0*/  @!P1 IMAD.IADD R8, R10, 0x1, -R9 ;  /* 0x000000010a089824 */ /* 0x000fe400078e0a09 */
[----:B------:R-:W-:-:S03]  /*0cb0*/  @!P1 IMAD R15, R9, 0x100000, R15 ;  /* 0x00100000090f9824 */ /* 0x000fc600078e020f */
[----:B------:R-:W-:Y:S02]  /*0cc0*/  @!P1 LEA R9, R8, 0x3ff00000, 0x14 ;  /* 0x3ff0000008099811 */ /* 0x000fe400078ea0ff */
[----:B------:R-:W-:-:S06]  /*0cd0*/  @!P1 MOV R8, RZ ;  /* 0x000000ff00089202 */ /* 0x000fcc0000000f00 */
[----:B------:R-:W-:-:S11]  /*0ce0*/  @!P1 DMUL R6, R14, R8 ;  /* 0x000000080e069228 */ /* 0x000fd60000000000 */
.L_x_3:
[----:B------:R-:W-:Y:S02]  /*0cf0*/  DFMA R12, R12, R6, R6 ;  /* 0x000000060c0c722b */ /* 0x000fe40000000006 */
[----:B------:R-:W-:-:S08]  /*0d00*/  DSETP.NEU.AND P0, PT, |R6|, +INF , PT ;  /* 0x7ff000000600742a */ /* 0x000fd00003f0d200 */
[----:B------:R-:W-:Y:S01]  /*0d10*/  FSEL R10, R6, R12, !P0 ;  /* 0x0000000c060a7208 */ /* 0x000fe20004000000 */
[----:B------:R-:W-:Y:S01]  /*0d20*/  IMAD.MOV.U32 R6, RZ, RZ, R0 ;  /* 0x000000ffff067224 */ /* 0x000fe200078e0000 */
[----:B------:R-:W-:Y:S01]  /*0d30*/  FSEL R11, R7, R13, !P0 ;  /* 0x0000000d070b7208 */ /* 0x000fe20004000000 */
[----:B------:R-:W-:-:S04]  /*0d40*/  IMAD.MOV.U32 R7, RZ, RZ, 0x0 ;  /* 0x00000000ff077424 */ /* 0x000fc800078e00ff */
[----:B------:R-:W-:Y:S05]  /*0d50*/  RET.REL.NODEC R6 `(backwardTanhKernel) ;  /* 0xfffffff006a87950 */ /* 0x000fea0003c3ffff */
.L_x_4:
[----:B------:R-:W-:-:S00]  /*0d60*/  BRA `(.L_x_4) ;  /* 0xfffffffc00fc7947 */ /* 0x000fc0000383ffff */
[----:B------:R-:W-:-:S00]  /*0d70*/  NOP ;  /* 0x0000000000007918 */ /* 0x000fc00000000000 */
        /* <DEDUP_REMOVED lines=8> */
.L_x_5:


//--------------------- .nv.shared.reserved.0     --------------------------
	.section	.nv.shared.reserved.0,"aw",@nobits
	.weak		__nv_reservedSMEM_offset_0_alias
	.size		__nv_reservedSMEM_offset_0_alias, 0, 64
	.other		__nv_reservedSMEM_offset_0_alias,@"STO_CUDA_RESERVED_SHARED STV_DEFAULT"
__nv_reservedSMEM_offset_0_alias:
	.zero		0
	.zero		64


//--------------------- .nv.constant0.backwardTanhKernel --------------------------
	.section	.nv.constant0.backwardTanhKernel,"a",@progbits
	.sectionflags	@""
	.align	4
.nv.constant0.backwardTanhKernel:
	.zero		928


//--------------------- SYMBOLS --------------------------

	.type		.nv.reservedSmem.offset0,@object
	.size		.nv.reservedSmem.offset0,0x4
